	.headerflags	@"EF_CUDA_TEXMODE_UNIFIED EF_CUDA_64BIT_ADDRESS EF_CUDA_ACCELERATORS EF_CUDA_SM90 EF_CUDA_VIRTUAL_SM(EF_CUDA_SM90)"
	.elftype	@"ET_EXEC"


//--------------------- .nv.info                  --------------------------
	.section	.nv.info,"",@"SHT_CUDA_INFO"
	.align	4


	//----- nvinfo : EIATTR_REGCOUNT
	.align		4
        /*0000*/ 	.byte	0x04, 0x2f
        /*0002*/ 	.short	(.L_1 - .L_0)
	.align		4
.L_0:
        /*0004*/ 	.word	index@(triton_poi_fused_18)
        /*0008*/ 	.word	0x0000001f


	//----- nvinfo : EIATTR_MIN_STACK_SIZE
	.align		4
.L_1:
        /*000c*/ 	.byte	0x04, 0x12
        /*000e*/ 	.short	(.L_3 - .L_2)
	.align		4
.L_2:
        /*0010*/ 	.word	index@(triton_poi_fused_18)
        /*0014*/ 	.word	0x00000000


	//----- nvinfo : EIATTR_FRAME_SIZE
	.align		4
.L_3:
        /*0018*/ 	.byte	0x04, 0x11
        /*001a*/ 	.short	(.L_5 - .L_4)
	.align		4
.L_4:
        /*001c*/ 	.word	index@(triton_poi_fused_18)
        /*0020*/ 	.word	0x00000000


	//----- nvinfo : EIATTR_MIN_STACK_SIZE
	.align		4
.L_5:
        /*0024*/ 	.byte	0x04, 0x12
        /*0026*/ 	.short	(.L_7 - .L_6)
	.align		4
.L_6:
        /*0028*/ 	.word	index@(triton_poi_fused_18)
        /*002c*/ 	.word	0x00000000
.L_7:


//--------------------- .nv.info.triton_poi_fused_18 --------------------------
	.section	.nv.info.triton_poi_fused_18,"",@"SHT_CUDA_INFO"
	.sectionflags	@""
	.align	4


	//----- nvinfo : EIATTR_CUDA_API_VERSION
	.align		4
        /*0000*/ 	.byte	0x04, 0x37
        /*0002*/ 	.short	(.L_9 - .L_8)
.L_8:
        /*0004*/ 	.word	0x0000007c


	//----- nvinfo : EIATTR_KPARAM_INFO
	.align		4
.L_9:
        /*0008*/ 	.byte	0x04, 0x17
        /*000a*/ 	.short	(.L_11 - .L_10)
.L_10:
        /*000c*/ 	.word	0x00000000
        /*0010*/ 	.short	0x0003
        /*0012*/ 	.short	0x0014
        /*0014*/ 	.byte	0x00, 0xf0, 0x11, 0x00


	//----- nvinfo : EIATTR_KPARAM_INFO
	.align		4
.L_11:
        /*0018*/ 	.byte	0x04, 0x17
        /*001a*/ 	.short	(.L_13 - .L_12)
.L_12:
        /*001c*/ 	.word	0x00000000
        /*0020*/ 	.short	0x0002
        /*0022*/ 	.short	0x0010
        /*0024*/ 	.byte	0x00, 0xf0, 0x11, 0x00


	//----- nvinfo : EIATTR_KPARAM_INFO
	.align		4
.L_13:
        /*0028*/ 	.byte	0x04, 0x17
        /*002a*/ 	.short	(.L_15 - .L_14)
.L_14:
        /*002c*/ 	.word	0x00000000
        /*0030*/ 	.short	0x0001
        /*0032*/ 	.short	0x0008
        /*0034*/ 	.byte	0x00, 0xf4, 0x21, 0x00


	//----- nvinfo : EIATTR_KPARAM_INFO
	.align		4
.L_15:
        /*0038*/ 	.byte	0x04, 0x17
        /*003a*/ 	.short	(.L_17 - .L_16)
.L_16:
        /*003c*/ 	.word	0x00000000
        /*0040*/ 	.short	0x0000
        /*0042*/ 	.short	0x0000
        /*0044*/ 	.byte	0x00, 0xf4, 0x21, 0x00


	//----- nvinfo : EIATTR_SPARSE_MMA_MASK
	.align		4
.L_17:
        /*0048*/ 	.byte	0x03, 0x50
        /*004a*/ 	.short	0x0000


	//----- nvinfo : EIATTR_MAXREG_COUNT
	.align		4
        /*004c*/ 	.byte	0x03, 0x1b
        /*004e*/ 	.short	0x00ff


	//----- nvinfo : EIATTR_EXIT_INSTR_OFFSETS
	.align		4
        /*0050*/ 	.byte	0x04, 0x1c
        /*0052*/ 	.short	(.L_19 - .L_18)


	//   ....[0]....
.L_18:
        /*0054*/ 	.word	0x000005e0


	//   ....[1]....
        /*0058*/ 	.word	0x00000630


	//----- nvinfo : EIATTR_REQNTID
	.align		4
.L_19:
        /*005c*/ 	.byte	0x04, 0x10
        /*005e*/ 	.short	(.L_21 - .L_20)
.L_20:
        /*0060*/ 	.word	0x00000080
        /*0064*/ 	.word	0x00000001
        /*0068*/ 	.word	0x00000001


	//----- nvinfo : EIATTR_CBANK_PARAM_SIZE
	.align		4
.L_21:
        /*006c*/ 	.byte	0x03, 0x19
        /*006e*/ 	.short	0x0018


	//----- nvinfo : EIATTR_PARAM_CBANK
	.align		4
        /*0070*/ 	.byte	0x04, 0x0a
        /*0072*/ 	.short	(.L_23 - .L_22)
	.align		4
.L_22:
        /*0074*/ 	.word	index@(.nv.constant0.triton_poi_fused_18)
        /*0078*/ 	.short	0x0210
        /*007a*/ 	.short	0x0018


	//----- nvinfo : EIATTR_SW_WAR
	.align		4
.L_23:
        /*007c*/ 	.byte	0x04, 0x36
        /*007e*/ 	.short	(.L_25 - .L_24)
.L_24:
        /*0080*/ 	.word	0x00000008
.L_25:


//--------------------- .nv.callgraph             --------------------------
	.section	.nv.callgraph,"",@"SHT_CUDA_CALLGRAPH"
	.align	4
	.sectionentsize	8
	.align		4
        /*0000*/ 	.word	0x00000000
	.align		4
        /*0004*/ 	.word	0xffffffff
	.align		4
        /*0008*/ 	.word	0x00000000
	.align		4
        /*000c*/ 	.word	0xfffffffe
	.align		4
        /*0010*/ 	.word	0x00000000
	.align		4
        /*0014*/ 	.word	0xfffffffd
	.align		4
        /*0018*/ 	.word	0x00000000
	.align		4
        /*001c*/ 	.word	0xfffffffc


//--------------------- .text.triton_poi_fused_18 --------------------------
	.section	.text.triton_poi_fused_18,"ax",@progbits
	.sectionflags	@"SHF_BARRIERS=1"
	.align	128
        .global         triton_poi_fused_18
        .type           triton_poi_fused_18,@function
        .size           triton_poi_fused_18,(.L_x_1 - triton_poi_fused_18)
        .other          triton_poi_fused_18,@"STO_CUDA_ENTRY STV_DEFAULT"
triton_poi_fused_18:
.text.triton_poi_fused_18:
[----:B------:R-:W0:Y:S01]  /*0000*/  LDC R1, c[0x0][0x28] ;  /* 0x00000a00ff017b82 */ /* 0x000e220000000800 */
[----:B------:R-:W1:Y:S07]  /*0010*/  S2R R0, SR_CTAID.X ;  /* 0x0000000000007919 */ /* 0x000e6e0000002500 */
[----:B------:R-:W2:Y:S01]  /*0020*/  LDC.64 R14, c[0x0][0x210] ;  /* 0x00008400ff0e7b82 */ /* 0x000ea20000000a00 */
[----:B------:R-:W-:Y:S01]  /*0030*/  IMAD.MOV.U32 R19, RZ, RZ, RZ ;  /* 0x000000ffff137224 */ /* 0x000fe200078e00ff */
[----:B------:R-:W-:Y:S01]  /*0040*/  ULDC.64 UR6, c[0x0][0x208] ;  /* 0x0000820000067ab9 */ /* 0x000fe20000000a00 */
[----:B------:R-:W3:Y:S01]  /*0050*/  S2R R21, SR_TID.X ;  /* 0x0000000000157919 */ /* 0x000ee20000002100 */
[----:B------:R-:W4:Y:S01]  /*0060*/  S2R R18, SR_CTAID.Y ;  /* 0x0000000000127919 */ /* 0x000f220000002600 */
[----:B------:R-:W-:-:S02]  /*0070*/  IMAD.MOV.U32 R20, RZ, RZ, RZ ;  /* 0x000000ffff147224 */ /* 0x000fc400078e00ff */
[----:B-1----:R-:W-:Y:S01]  /*0080*/  IMAD.SHL.U32 R0, R0, 0x10, RZ ;  /* 0x0000001000007824 */ /* 0x002fe200078e00ff */
[----:B---3--:R-:W-:-:S04]  /*0090*/  SHF.R.U32.HI R17, RZ, 0x4, R21 ;  /* 0x00000004ff117819 */ /* 0x008fc80000011615 */
[----:B------:R-:W-:Y:S01]  /*00a0*/  LOP3.LUT R6, R0, 0xf, R21, 0xf8, !PT ;  /* 0x0000000f00067812 */ /* 0x000fe200078ef815 */
[----:B----4-:R-:W-:Y:S01]  /*00b0*/  IMAD.SHL.U32 R16, R18, 0x40, RZ ;  /* 0x0000004012107824 */ /* 0x010fe200078e00ff */
[----:B------:R-:W-:Y:S02]  /*00c0*/  SGXT.U32 R17, R17, 0x3 ;  /* 0x000000031111781a */ /* 0x000fe40000000000 */
[----:B------:R-:W-:Y:S02]  /*00d0*/  ISETP.GE.AND P0, PT, R6, 0x9, PT ;  /* 0x000000090600780c */ /* 0x000fe40003f06270 */
[----:B------:R-:W-:Y:S02]  /*00e0*/  LOP3.LUT R2, R16, R17, RZ, 0xfc, !PT ;  /* 0x0000001110027212 */ /* 0x000fe400078efcff */
[----:B------:R-:W-:Y:S02]  /*00f0*/  LOP3.LUT R3, R16, 0x8, R17, 0xfe, !PT ;  /* 0x0000000810037812 */ /* 0x000fe400078efe11 */
[----:B------:R-:W-:Y:S01]  /*0100*/  LOP3.LUT R4, R16, 0x10, R17, 0xfe, !PT ;  /* 0x0000001010047812 */ /* 0x000fe200078efe11 */
[--C-:B------:R-:W-:Y:S01]  /*0110*/  IMAD R27, R2, 0x9, R6.reuse ;  /* 0x00000009021b7824 */ /* 0x100fe200078e0206 */
        /* <DEDUP_REMOVED lines=9> */
[----:B------:R-:W-:-:S02]  /*01b0*/  IMAD R11, R11, 0x9, R6 ;  /* 0x000000090b0b7824 */ /* 0x000fc400078e0206 */
[--C-:B------:R-:W-:Y:S02]  /*01c0*/  IMAD R13, R13, 0x9, R6.reuse ;  /* 0x000000090d0d7824 */ /* 0x100fe400078e0206 */
[----:B------:R-:W-:Y:S02]  /*01d0*/  IMAD R23, R23, 0x9, R6 ;  /* 0x0000000917177824 */ /* 0x000fe400078e0206 */
[----:B--2---:R-:W-:-:S04]  /*01e0*/  IMAD.WIDE R26, R27, 0x4, R14 ;  /* 0x000000041b1a7825 */ /* 0x004fc800078e020e */
[--C-:B------:R-:W-:Y:S01]  /*01f0*/  IMAD.WIDE R2, R3, 0x4, R14.reuse ;  /* 0x0000000403027825 */ /* 0x100fe200078e020e */
[----:B------:R1:W2:Y:S01]  /*0200*/  @!P0 LDG.E.EL R19, desc[UR6][R26.64] ;  /* 0x000000061a138981 */ /* 0x0002a2000c2e1900 */
[----:B------:R-:W-:Y:S02]  /*0210*/  CS2R R24, SRZ ;  /* 0x0000000000187805 */ /* 0x000fe4000001ff00 */
[--C-:B------:R-:W-:Y:S01]  /*0220*/  IMAD.WIDE R4, R5, 0x4, R14.reuse ;  /* 0x0000000405047825 */ /* 0x100fe200078e020e */
[----:B------:R3:W4:Y:S03]  /*0230*/  @!P0 LDG.E.EL R20, desc[UR6][R2.64] ;  /* 0x0000000602148981 */ /* 0x000726000c2e1900 */
[----:B------:R-:W-:-:S04]  /*0240*/  IMAD.WIDE R6, R7, 0x4, R14 ;  /* 0x0000000407067825 */ /* 0x000fc800078e020e */
[----:B------:R-:W-:-:S04]  /*0250*/  IMAD.WIDE R8, R9, 0x4, R14 ;  /* 0x0000000409087825 */ /* 0x000fc800078e020e */
[----:B------:R-:W-:-:S04]  /*0260*/  IMAD.WIDE R10, R11, 0x4, R14 ;  /* 0x000000040b0a7825 */ /* 0x000fc800078e020e */
[--C-:B------:R-:W-:Y:S01]  /*0270*/  IMAD.WIDE R12, R13, 0x4, R14.reuse ;  /* 0x000000040d0c7825 */ /* 0x100fe200078e020e */
[----:B-1----:R-:W-:Y:S01]  /*0280*/  CS2R R26, SRZ ;  /* 0x00000000001a7805 */ /* 0x002fe2000001ff00 */
[----:B------:R-:W5:Y:S02]  /*0290*/  @!P0 LDG.E.EL R24, desc[UR6][R6.64] ;  /* 0x0000000606188981 */ /* 0x000f64000c2e1900 */
[----:B------:R-:W-:Y:S01]  /*02a0*/  IMAD.WIDE R14, R23, 0x4, R14 ;  /* 0x00000004170e7825 */ /* 0x000fe200078e020e */
[----:B------:R-:W-:Y:S01]  /*02b0*/  HFMA2.MMA R23, -RZ, RZ, 0, 0 ;  /* 0x00000000ff177435 */ /* 0x000fe200000001ff */
[----:B------:R-:W5:Y:S02]  /*02c0*/  @!P0 LDG.E.EL R25, desc[UR6][R10.64] ;  /* 0x000000060a198981 */ /* 0x000f64000c2e1900 */
[----:B------:R-:W-:Y:S02]  /*02d0*/  IMAD.MOV.U32 R22, RZ, RZ, RZ ;  /* 0x000000ffff167224 */ /* 0x000fe400078e00ff */
[----:B------:R-:W5:Y:S04]  /*02e0*/  @!P0 LDG.E.EL R27, desc[UR6][R12.64] ;  /* 0x000000060c1b8981 */ /* 0x000f68000c2e1900 */
[----:B------:R-:W5:Y:S04]  /*02f0*/  @!P0 LDG.E.EL R22, desc[UR6][R4.64] ;  /* 0x0000000604168981 */ /* 0x000f68000c2e1900 */
[----:B------:R1:W5:Y:S04]  /*0300*/  @!P0 LDG.E.EL R23, desc[UR6][R8.64] ;  /* 0x0000000608178981 */ /* 0x000368000c2e1900 */
[----:B------:R-:W5:Y:S01]  /*0310*/  @!P0 LDG.E.EL R26, desc[UR6][R14.64] ;  /* 0x000000060e1a8981 */ /* 0x000f62000c2e1900 */
[----:B------:R-:W1:Y:S01]  /*0320*/  S2UR UR5, SR_CgaCtaId ;  /* 0x00000000000579c3 */ /* 0x000e620000008800 */
[----:B---3--:R-:W-:Y:S01]  /*0330*/  IMAD.SHL.U32 R2, R21, 0x40, RZ ;  /* 0x0000004015027824 */ /* 0x008fe200078e00ff */
[----:B------:R-:W-:-:S04]  /*0340*/  UMOV UR4, 0x400 ;  /* 0x0000040000047882 */ /* 0x000fc80000000000 */
[----:B------:R-:W-:-:S04]  /*0350*/  LOP3.LUT R2, R2, 0x3c0, RZ, 0xc0, !PT ;  /* 0x000003c002027812 */ /* 0x000fc800078ec0ff */
[----:B------:R-:W-:Y:S01]  /*0360*/  LOP3.LUT R3, R2, R17, RZ, 0xfc, !PT ;  /* 0x0000001102037212 */ /* 0x000fe200078efcff */
[----:B01----:R-:W-:-:S06]  /*0370*/  UPRMT UR4, UR5, 0x654, UR4 ;  /* 0x0000065405047896 */ /* 0x003fcc0008000004 */
[----:B------:R-:W-:-:S05]  /*0380*/  LEA.HI R2, R2, UR4, RZ, 0x1e ;  /* 0x0000000402027c11 */ /* 0x000fca000f8ff0ff */
[----:B------:R-:W-:Y:S01]  /*0390*/  IMAD R28, R3, 0x4, R2 ;  /* 0x00000004031c7824 */ /* 0x000fe200078e0202 */
[C---:B------:R-:W-:Y:S01]  /*03a0*/  LOP3.LUT R2, R21.reuse, 0x70, RZ, 0xc0, !PT ;  /* 0x0000007015027812 */ /* 0x040fe200078ec0ff */
[----:B------:R-:W-:-:S03]  /*03b0*/  IMAD.SHL.U32 R21, R21, 0x4, RZ ;  /* 0x0000000415157824 */ /* 0x000fc600078e00ff */
[----:B------:R-:W-:Y:S02]  /*03c0*/  IADD3 R3, R2, UR4, RZ ;  /* 0x0000000402037c10 */ /* 0x000fe4000fffe0ff */
[----:B------:R-:W-:-:S05]  /*03d0*/  LOP3.LUT R8, R21, 0x1fc, RZ, 0xc0, !PT ;  /* 0x000001fc15087812 */ /* 0x000fca00078ec0ff */
[----:B------:R-:W-:Y:S01]  /*03e0*/  IMAD R4, R8, 0x4, R3 ;  /* 0x0000000408047824 */ /* 0x000fe200078e0203 */
[----:B------:R-:W-:Y:S02]  /*03f0*/  SHF.R.S32.HI R3, RZ, 0x19, R18 ;  /* 0x00000019ff037819 */ /* 0x000fe40000011412 */
[----:B------:R-:W-:Y:S02]  /*0400*/  LOP3.LUT R16, R16, 0x3c, R21, 0xf8, !PT ;  /* 0x0000003c10107812 */ /* 0x000fe400078ef815 */
[----:B------:R-:W-:-:S04]  /*0410*/  SGXT R3, R3, 0x1 ;  /* 0x000000010303781a */ /* 0x000fc80000000200 */
[----:B------:R-:W-:Y:S02]  /*0420*/  LEA.HI R9, R3, R16, RZ, 0x5 ;  /* 0x0000001003097211 */ /* 0x000fe400078f28ff */
[----:B------:R-:W0:Y:S02]  /*0430*/  LDC.64 R2, c[0x0][0x218] ;  /* 0x00008600ff027b82 */ /* 0x000e240000000a00 */
[----:B------:R-:W-:Y:S02]  /*0440*/  LOP3.LUT R11, R9, 0xffffffe0, RZ, 0xc0, !PT ;  /* 0xffffffe0090b7812 */ /* 0x000fe400078ec0ff */
[----:B------:R-:W-:Y:S02]  /*0450*/  SHF.R.S32.HI R10, RZ, 0x5, R9 ;  /* 0x00000005ff0a7819 */ /* 0x000fe40000011409 */
[----:B------:R-:W-:Y:S01]  /*0460*/  LOP3.LUT R9, R0, R17, RZ, 0xfc, !PT ;  /* 0x0000001100097212 */ /* 0x000fe200078efcff */
[----:B------:R-:W-:Y:S01]  /*0470*/  IMAD.IADD R11, R16, 0x1, -R11 ;  /* 0x00000001100b7824 */ /* 0x000fe200078e0a0b */
[----:B------:R-:W-:-:S02]  /*0480*/  LOP3.LUT R0, R0, 0x8, R17, 0xfe, !PT ;  /* 0x0000000800007812 */ /* 0x000fc400078efe11 */
[----:B------:R-:W-:Y:S01]  /*0490*/  LOP3.LUT R13, R8, 0x200, RZ, 0xfc, !PT ;  /* 0x00000200080d7812 */ /* 0x000fe200078efcff */
[----:B------:R-:W-:Y:S01]  /*04a0*/  IMAD R12, R10, 0x120, R11 ;  /* 0x000001200a0c7824 */ /* 0x000fe200078e020b */
[C---:B------:R-:W-:Y:S02]  /*04b0*/  ISETP.GE.AND P1, PT, R9.reuse, 0x9, PT ;  /* 0x000000090900780c */ /* 0x040fe40003f26270 */
[----:B------:R-:W-:Y:S01]  /*04c0*/  ISETP.GE.AND P0, PT, R0, 0x9, PT ;  /* 0x000000090000780c */ /* 0x000fe20003f06270 */
[----:B------:R-:W-:Y:S01]  /*04d0*/  IMAD R11, R9, 0x20, R12 ;  /* 0x00000020090b7824 */ /* 0x000fe200078e020c */
[----:B------:R-:W-:-:S04]  /*04e0*/  SHF.R.U32.HI R13, RZ, 0x2, R13 ;  /* 0x00000002ff0d7819 */ /* 0x000fc8000001160d */
[----:B------:R-:W-:Y:S01]  /*04f0*/  LOP3.LUT R13, R13, 0xf0, RZ, 0xc0, !PT ;  /* 0x000000f00d0d7812 */ /* 0x000fe200078ec0ff */
[----:B0-----:R-:W-:-:S03]  /*0500*/  IMAD.WIDE R10, R11, 0x4, R2 ;  /* 0x000000040b0a7825 */ /* 0x001fc600078e0202 */
[----:B------:R-:W-:-:S05]  /*0510*/  IADD3 R13, R13, UR4, RZ ;  /* 0x000000040d0d7c10 */ /* 0x000fca000fffe0ff */
[----:B------:R-:W-:Y:S01]  /*0520*/  IMAD R13, R8, 0x4, R13 ;  /* 0x00000004080d7824 */ /* 0x000fe200078e020d */
[----:B--2---:R-:W-:Y:S04]  /*0530*/  STS [R28], R19 ;  /* 0x000000131c007388 */ /* 0x004fe80000000800 */
[----:B----4-:R-:W-:Y:S04]  /*0540*/  STS [R28+0x20], R20 ;  /* 0x000020141c007388 */ /* 0x010fe80000000800 */
[----:B-----5:R-:W-:Y:S04]  /*0550*/  STS [R28+0x60], R24 ;  /* 0x000060181c007388 */ /* 0x020fe80000000800 */
[----:B------:R-:W-:Y:S04]  /*0560*/  STS [R28+0xa0], R25 ;  /* 0x0000a0191c007388 */ /* 0x000fe80000000800 */
[----:B------:R-:W-:Y:S04]  /*0570*/  STS [R28+0xc0], R27 ;  /* 0x0000c01b1c007388 */ /* 0x000fe80000000800 */
[----:B------:R-:W-:Y:S04]  /*0580*/  STS [R28+0x40], R22 ;  /* 0x000040161c007388 */ /* 0x000fe80000000800 */
[----:B------:R-:W-:Y:S04]  /*0590*/  STS [R28+0x80], R23 ;  /* 0x000080171c007388 */ /* 0x000fe80000000800 */
[----:B------:R-:W-:Y:S01]  /*05a0*/  STS [R28+0xe0], R26 ;  /* 0x0000e01a1c007388 */ /* 0x000fe20000000800 */
[----:B------:R-:W-:Y:S06]  /*05b0*/  BAR.SYNC.DEFER_BLOCKING 0x0 ;  /* 0x0000000000007b1d */ /* 0x000fec0000010000 */
[----:B------:R-:W0:Y:S04]  /*05c0*/  LDS.128 R4, [R4] ;  /* 0x0000000004047984 */ /* 0x000e280000000c00 */
[----:B0-----:R0:W-:Y:S02]  /*05d0*/  @!P1 STG.E.128 desc[UR6][R10.64], R4 ;  /* 0x000000040a009986 */ /* 0x0011e4000c101d06 */
[----:B0-----:R-:W-:Y:S05]  /*05e0*/  @P0 EXIT ;  /* 0x000000000000094d */ /* 0x001fea0003800000 */
[----:B0-----:R-:W0:Y:S01]  /*05f0*/  LDS.128 R8, [R13+0x800] ;  /* 0x000800000d087984 */ /* 0x001e220000000c00 */
[----:B------:R-:W-:-:S04]  /*0600*/  IMAD R5, R0, 0x20, R12 ;  /* 0x0000002000057824 */ /* 0x000fc800078e020c */
[----:B------:R-:W-:-:S05]  /*0610*/  IMAD.WIDE R2, R5, 0x4, R2 ;  /* 0x0000000405027825 */ /* 0x000fca00078e0202 */
[----:B0-----:R-:W-:Y:S01]  /*0620*/  STG.E.128 desc[UR6][R2.64], R8 ;  /* 0x0000000802007986 */ /* 0x001fe2000c101d06 */
[----:B------:R-:W-:Y:S05]  /*0630*/  EXIT ;  /* 0x000000000000794d */ /* 0x000fea0003800000 */
.L_x_0:
[----:B------:R-:W-:-:S00]  /*0640*/  BRA `(.L_x_0) ;  /* 0xfffffffc00fc7947 */ /* 0x000fc0000383ffff */
[----:B------:R-:W-:-:S00]  /*0650*/  NOP ;  /* 0x0000000000007918 */ /* 0x000fc00000000000 */
        /* <DEDUP_REMOVED lines=10> */
.L_x_1:


//--------------------- .nv.shared.triton_poi_fused_18 --------------------------
	.section	.nv.shared.triton_poi_fused_18,"aw",@nobits
	.sectionflags	@""
	.align	16
	.zero		1024


//--------------------- .nv.constant0.triton_poi_fused_18 --------------------------
	.section	.nv.constant0.triton_poi_fused_18,"a",@progbits
	.sectionflags	@""
	.align	4
.nv.constant0.triton_poi_fused_18:
	.zero		552
